	.headerflags	@"EF_CUDA_TEXMODE_UNIFIED EF_CUDA_64BIT_ADDRESS EF_CUDA_ACCELERATORS EF_CUDA_SM90 EF_CUDA_VIRTUAL_SM(EF_CUDA_SM90)"
	.elftype	@"ET_EXEC"


//--------------------- .nv.info                  --------------------------
	.section	.nv.info,"",@"SHT_CUDA_INFO"
	.align	4


	//----- nvinfo : EIATTR_REGCOUNT
	.align		4
        /*0000*/ 	.byte	0x04, 0x2f
        /*0002*/ 	.short	(.L_1 - .L_0)
	.align		4
.L_0:
        /*0004*/ 	.word	index@(triton_poi_fused_convolution_relu_8)
        /*0008*/ 	.word	0x0000004f


	//----- nvinfo : EIATTR_MIN_STACK_SIZE
	.align		4
.L_1:
        /*000c*/ 	.byte	0x04, 0x12
        /*000e*/ 	.short	(.L_3 - .L_2)
	.align		4
.L_2:
        /*0010*/ 	.word	index@(triton_poi_fused_convolution_relu_8)
        /*0014*/ 	.word	0x00000000


	//----- nvinfo : EIATTR_FRAME_SIZE
	.align		4
.L_3:
        /*0018*/ 	.byte	0x04, 0x11
        /*001a*/ 	.short	(.L_5 - .L_4)
	.align		4
.L_4:
        /*001c*/ 	.word	index@(triton_poi_fused_convolution_relu_8)
        /*0020*/ 	.word	0x00000000


	//----- nvinfo : EIATTR_MIN_STACK_SIZE
	.align		4
.L_5:
        /*0024*/ 	.byte	0x04, 0x12
        /*0026*/ 	.short	(.L_7 - .L_6)
	.align		4
.L_6:
        /*0028*/ 	.word	index@(triton_poi_fused_convolution_relu_8)
        /*002c*/ 	.word	0x00000000
.L_7:


//--------------------- .nv.info.triton_poi_fused_convolution_relu_8 --------------------------
	.section	.nv.info.triton_poi_fused_convolution_relu_8,"",@"SHT_CUDA_INFO"
	.sectionflags	@""
	.align	4


	//----- nvinfo : EIATTR_CUDA_API_VERSION
	.align		4
        /*0000*/ 	.byte	0x04, 0x37
        /*0002*/ 	.short	(.L_9 - .L_8)
.L_8:
        /*0004*/ 	.word	0x0000007c


	//----- nvinfo : EIATTR_KPARAM_INFO
	.align		4
.L_9:
        /*0008*/ 	.byte	0x04, 0x17
        /*000a*/ 	.short	(.L_11 - .L_10)
.L_10:
        /*000c*/ 	.word	0x00000000
        /*0010*/ 	.short	0x0005
        /*0012*/ 	.short	0x0024
        /*0014*/ 	.byte	0x00, 0xf0, 0x11, 0x00


	//----- nvinfo : EIATTR_KPARAM_INFO
	.align		4
.L_11:
        /*0018*/ 	.byte	0x04, 0x17
        /*001a*/ 	.short	(.L_13 - .L_12)
.L_12:
        /*001c*/ 	.word	0x00000000
        /*0020*/ 	.short	0x0004
        /*0022*/ 	.short	0x0020
        /*0024*/ 	.byte	0x00, 0xf0, 0x11, 0x00


	//----- nvinfo : EIATTR_KPARAM_INFO
	.align		4
.L_13:
        /*0028*/ 	.byte	0x04, 0x17
        /*002a*/ 	.short	(.L_15 - .L_14)
.L_14:
        /*002c*/ 	.word	0x00000000
        /*0030*/ 	.short	0x0003
        /*0032*/ 	.short	0x0018
        /*0034*/ 	.byte	0x00, 0xf4, 0x21, 0x00


	//----- nvinfo : EIATTR_KPARAM_INFO
	.align		4
.L_15:
        /*0038*/ 	.byte	0x04, 0x17
        /*003a*/ 	.short	(.L_17 - .L_16)
.L_16:
        /*003c*/ 	.word	0x00000000
        /*0040*/ 	.short	0x0002
        /*0042*/ 	.short	0x0010
        /*0044*/ 	.byte	0x00, 0xf4, 0x21, 0x00


	//----- nvinfo : EIATTR_KPARAM_INFO
	.align		4
.L_17:
        /*0048*/ 	.byte	0x04, 0x17
        /*004a*/ 	.short	(.L_19 - .L_18)
.L_18:
        /*004c*/ 	.word	0x00000000
        /*0050*/ 	.short	0x0001
        /*0052*/ 	.short	0x0008
        /*0054*/ 	.byte	0x00, 0xf4, 0x21, 0x00


	//----- nvinfo : EIATTR_KPARAM_INFO
	.align		4
.L_19:
        /*0058*/ 	.byte	0x04, 0x17
        /*005a*/ 	.short	(.L_21 - .L_20)
.L_20:
        /*005c*/ 	.word	0x00000000
        /*0060*/ 	.short	0x0000
        /*0062*/ 	.short	0x0000
        /*0064*/ 	.byte	0x00, 0xf4, 0x21, 0x00


	//----- nvinfo : EIATTR_SPARSE_MMA_MASK
	.align		4
.L_21:
        /*0068*/ 	.byte	0x03, 0x50
        /*006a*/ 	.short	0x0000


	//----- nvinfo : EIATTR_MAXREG_COUNT
	.align		4
        /*006c*/ 	.byte	0x03, 0x1b
        /*006e*/ 	.short	0x00ff


	//----- nvinfo : EIATTR_EXIT_INSTR_OFFSETS
	.align		4
        /*0070*/ 	.byte	0x04, 0x1c
        /*0072*/ 	.short	(.L_23 - .L_22)


	//   ....[0]....
.L_22:
        /*0074*/ 	.word	0x00002010


	//   ....[1]....
        /*0078*/ 	.word	0x00002030


	//----- nvinfo : EIATTR_REQNTID
	.align		4
.L_23:
        /*007c*/ 	.byte	0x04, 0x10
        /*007e*/ 	.short	(.L_25 - .L_24)
.L_24:
        /*0080*/ 	.word	0x00000100
        /*0084*/ 	.word	0x00000001
        /*0088*/ 	.word	0x00000001


	//----- nvinfo : EIATTR_CBANK_PARAM_SIZE
	.align		4
.L_25:
        /*008c*/ 	.byte	0x03, 0x19
        /*008e*/ 	.short	0x0028


	//----- nvinfo : EIATTR_PARAM_CBANK
	.align		4
        /*0090*/ 	.byte	0x04, 0x0a
        /*0092*/ 	.short	(.L_27 - .L_26)
	.align		4
.L_26:
        /*0094*/ 	.word	index@(.nv.constant0.triton_poi_fused_convolution_relu_8)
        /*0098*/ 	.short	0x0210
        /*009a*/ 	.short	0x0028


	//----- nvinfo : EIATTR_SW_WAR
	.align		4
.L_27:
        /*009c*/ 	.byte	0x04, 0x36
        /*009e*/ 	.short	(.L_29 - .L_28)
.L_28:
        /*00a0*/ 	.word	0x00000008
.L_29:


//--------------------- .nv.callgraph             --------------------------
	.section	.nv.callgraph,"",@"SHT_CUDA_CALLGRAPH"
	.align	4
	.sectionentsize	8
	.align		4
        /*0000*/ 	.word	0x00000000
	.align		4
        /*0004*/ 	.word	0xffffffff
	.align		4
        /*0008*/ 	.word	0x00000000
	.align		4
        /*000c*/ 	.word	0xfffffffe
	.align		4
        /*0010*/ 	.word	0x00000000
	.align		4
        /*0014*/ 	.word	0xfffffffd
	.align		4
        /*0018*/ 	.word	0x00000000
	.align		4
        /*001c*/ 	.word	0xfffffffc


//--------------------- .text.triton_poi_fused_convolution_relu_8 --------------------------
	.section	.text.triton_poi_fused_convolution_relu_8,"ax",@progbits
	.sectionflags	@"SHF_BARRIERS=1"
	.align	128
        .global         triton_poi_fused_convolution_relu_8
        .type           triton_poi_fused_convolution_relu_8,@function
        .size           triton_poi_fused_convolution_relu_8,(.L_x_1 - triton_poi_fused_convolution_relu_8)
        .other          triton_poi_fused_convolution_relu_8,@"STO_CUDA_ENTRY STV_DEFAULT"
triton_poi_fused_convolution_relu_8:
.text.triton_poi_fused_convolution_relu_8:
[----:B------:R-:W0:Y:S01]  /*0000*/  LDC R1, c[0x0][0x28] ;  /* 0x00000a00ff017b82 */ /* 0x000e220000000800 */
[----:B------:R-:W1:Y:S07]  /*0010*/  S2R R69, SR_TID.X ;  /* 0x0000000000457919 */ /* 0x000e6e0000002100 */
[----:B------:R-:W2:Y:S01]  /*0020*/  LDC.64 R28, c[0x0][0x210] ;  /* 0x00008400ff1c7b82 */ /* 0x000ea20000000a00 */
[----:B------:R-:W-:Y:S02]  /*0030*/  CS2R R16, SRZ ;  /* 0x0000000000107805 */ /* 0x000fe4000001ff00 */
[----:B------:R-:W-:Y:S01]  /*0040*/  CS2R R18, SRZ ;  /* 0x0000000000127805 */ /* 0x000fe2000001ff00 */
[----:B------:R-:W3:Y:S01]  /*0050*/  S2R R2, SR_CTAID.Y ;  /* 0x0000000000027919 */ /* 0x000ee20000002600 */
[----:B------:R-:W-:-:S02]  /*0060*/  CS2R R12, SRZ ;  /* 0x00000000000c7805 */ /* 0x000fc4000001ff00 */
[----:B------:R-:W-:Y:S01]  /*0070*/  CS2R R14, SRZ ;  /* 0x00000000000e7805 */ /* 0x000fe2000001ff00 */
[----:B------:R-:W-:Y:S01]  /*0080*/  ULDC.64 UR6, c[0x0][0x208] ;  /* 0x0000820000067ab9 */ /* 0x000fe20000000a00 */
[----:B------:R-:W4:Y:S01]  /*0090*/  S2R R27, SR_CTAID.X ;  /* 0x00000000001b7919 */ /* 0x000f220000002500 */
[----:B-1----:R-:W-:Y:S01]  /*00a0*/  IMAD.SHL.U32 R39, R69, 0x4, RZ ;  /* 0x0000000445277824 */ /* 0x002fe200078e00ff */
[----:B------:R-:W-:-:S04]  /*00b0*/  SHF.R.U32.HI R30, RZ, 0x6, R69 ;  /* 0x00000006ff1e7819 */ /* 0x000fc80000011645 */
[----:B------:R-:W-:Y:S02]  /*00c0*/  LOP3.LUT R39, R39, 0xfc, RZ, 0xc0, !PT ;  /* 0x000000fc27277812 */ /* 0x000fe400078ec0ff */
[----:B------:R-:W-:Y:S01]  /*00d0*/  SGXT.U32 R30, R30, 0x2 ;  /* 0x000000021e1e781a */ /* 0x000fe20000000000 */
[----:B----4-:R-:W-:Y:S01]  /*00e0*/  IMAD.SHL.U32 R27, R27, 0x10, RZ ;  /* 0x000000101b1b7824 */ /* 0x010fe200078e00ff */
[----:B---3--:R-:W-:-:S04]  /*00f0*/  PRMT R0, R39, 0x6540, R2 ;  /* 0x0000654027007816 */ /* 0x008fc80000000002 */
[C---:B------:R-:W-:Y:S01]  /*0100*/  ISETP.GE.AND P0, PT, R0.reuse, 0x600, PT ;  /* 0x000006000000780c */ /* 0x040fe20003f06270 */
[----:B------:R-:W-:Y:S01]  /*0110*/  IMAD.HI R3, R0, 0x2aaaaaab, RZ ;  /* 0x2aaaaaab00037827 */ /* 0x000fe200078e02ff */
[----:B------:R-:W-:-:S04]  /*0120*/  LOP3.LUT R26, R27, R30, RZ, 0xfc, !PT ;  /* 0x0000001e1b1a7212 */ /* 0x000fc800078efcff */
[----:B------:R-:W-:Y:S02]  /*0130*/  SHF.R.U32.HI R4, RZ, 0x1f, R3 ;  /* 0x0000001fff047819 */ /* 0x000fe40000011603 */
[----:B------:R-:W-:Y:S02]  /*0140*/  ISETP.LT.AND P4, PT, R26, 0x9, !P0 ;  /* 0x000000091a00780c */ /* 0x000fe40004781270 */
[----:B------:R-:W-:-:S05]  /*0150*/  LEA.HI.SX32 R3, R3, R4, 0x1a ;  /* 0x0000000403037211 */ /* 0x000fca00078fd2ff */
[----:B------:R-:W-:Y:S01]  /*0160*/  IMAD R4, R3, -0x180, R0 ;  /* 0xfffffe8003047824 */ /* 0x000fe200078e0200 */
[----:B------:R-:W-:-:S03]  /*0170*/  LOP3.LUT R0, R27, 0x4, R30, 0xfe, !PT ;  /* 0x000000041b007812 */ /* 0x000fc600078efe1e */
[----:B------:R-:W-:Y:S01]  /*0180*/  IMAD R3, R3, 0xd80, R4 ;  /* 0x00000d8003037824 */ /* 0x000fe200078e0204 */
[----:B------:R-:W-:-:S03]  /*0190*/  ISETP.LT.AND P3, PT, R0, 0x9, !P0 ;  /* 0x000000090000780c */ /* 0x000fc60004761270 */
[----:B------:R-:W-:Y:S01]  /*01a0*/  IMAD R26, R26, 0x180, R3 ;  /* 0x000001801a1a7824 */ /* 0x000fe200078e0203 */
[----:B------:R-:W-:-:S03]  /*01b0*/  LOP3.LUT R3, R27, 0x8, R30, 0xfe, !PT ;  /* 0x000000081b037812 */ /* 0x000fc600078efe1e */
[C---:B------:R-:W-:Y:S01]  /*01c0*/  VIADD R0, R26.reuse, 0x600 ;  /* 0x000006001a007836 */ /* 0x040fe20000000000 */
[----:B------:R-:W-:Y:S01]  /*01d0*/  ISETP.LT.AND P2, PT, R3, 0x9, !P0 ;  /* 0x000000090300780c */ /* 0x000fe20004741270 */
[----:B--2---:R-:W-:Y:S01]  /*01e0*/  IMAD.WIDE R10, R26, 0x4, R28 ;  /* 0x000000041a0a7825 */ /* 0x004fe200078e021c */
[----:B------:R-:W-:-:S03]  /*01f0*/  ISETP.LT.AND P0, PT, R27, RZ, !P0 ;  /* 0x000000ff1b00720c */ /* 0x000fc60004701270 */
[--C-:B------:R-:W-:Y:S01]  /*0200*/  IMAD.WIDE R20, R0, 0x4, R28.reuse ;  /* 0x0000000400147825 */ /* 0x100fe200078e021c */
[----:B------:R1:W2:Y:S03]  /*0210*/  @P4 LDG.E.EL.128 R16, desc[UR6][R10.64] ;  /* 0x000000060a104981 */ /* 0x0002a6000c2e1d00 */
[C---:B------:R-:W-:Y:S01]  /*0220*/  VIADD R25, R26.reuse, 0xc00 ;  /* 0x00000c001a197836 */ /* 0x040fe20000000000 */
[----:B------:R-:W-:Y:S02]  /*0230*/  CS2R R4, SRZ ;  /* 0x0000000000047805 */ /* 0x000fe4000001ff00 */
[----:B------:R-:W-:Y:S01]  /*0240*/  CS2R R6, SRZ ;  /* 0x0000000000067805 */ /* 0x000fe2000001ff00 */
[----:B------:R-:W-:Y:S01]  /*0250*/  VIADD R24, R26, 0x1200 ;  /* 0x000012001a187836 */ /* 0x000fe20000000000 */
[----:B------:R3:W4:Y:S01]  /*0260*/  @P3 LDG.E.EL.128 R12, desc[UR6][R20.64] ;  /* 0x00000006140c3981 */ /* 0x000722000c2e1d00 */
[----:B------:R-:W-:Y:S01]  /*0270*/  IMAD.WIDE R22, R25, 0x4, R28 ;  /* 0x0000000419167825 */ /* 0x000fe200078e021c */
[----:B------:R-:W-:-:S02]  /*0280*/  CS2R R8, SRZ ;  /* 0x0000000000087805 */ /* 0x000fc4000001ff00 */
[----:B-1----:R-:W-:Y:S02]  /*0290*/  CS2R R10, SRZ ;  /* 0x00000000000a7805 */ /* 0x002fe4000001ff00 */
[----:B------:R-:W5:Y:S01]  /*02a0*/  @P2 LDG.E.EL.128 R4, desc[UR6][R22.64] ;  /* 0x0000000616042981 */ /* 0x000f62000c2e1d00 */
[----:B---3--:R-:W-:Y:S01]  /*02b0*/  IMAD.WIDE R20, R24, 0x4, R28 ;  /* 0x0000000418147825 */ /* 0x008fe200078e021c */
[----:B------:R-:W1:Y:S04]  /*02c0*/  S2UR UR5, SR_CgaCtaId ;  /* 0x00000000000579c3 */ /* 0x000e680000008800 */
[----:B------:R3:W5:Y:S01]  /*02d0*/  @P0 LDG.E.EL.128 R8, desc[UR6][R20.64] ;  /* 0x0000000614080981 */ /* 0x000762000c2e1d00 */
[C---:B------:R-:W-:Y:S01]  /*02e0*/  PRMT R3, R69.reuse, 0x6540, R2 ;  /* 0x0000654045037816 */ /* 0x040fe20000000002 */
[----:B------:R-:W-:Y:S01]  /*02f0*/  IMAD.SHL.U32 R33, R69, 0x40, RZ ;  /* 0x0000004045217824 */ /* 0x000fe200078e00ff */
[----:B------:R-:W-:Y:S01]  /*0300*/  UMOV UR4, 0x400 ;  /* 0x0000040000047882 */ /* 0x000fe20000000000 */
[----:B------:R-:W3:Y:S02]  /*0310*/  LDC.64 R28, c[0x0][0x218] ;  /* 0x00008600ff1c7b82 */ /* 0x000ee40000000a00 */
[----:B------:R-:W-:-:S05]  /*0320*/  IMAD.HI R31, R3, 0x2aaaaaab, RZ ;  /* 0x2aaaaaab031f7827 */ /* 0x000fca00078e02ff */
[----:B------:R-:W-:Y:S02]  /*0330*/  SHF.R.U32.HI R32, RZ, 0x1f, R31 ;  /* 0x0000001fff207819 */ /* 0x000fe4000001161f */
[----:B------:R-:W-:Y:S02]  /*0340*/  LOP3.LUT R33, R33, 0xfc0, RZ, 0xc0, !PT ;  /* 0x00000fc021217812 */ /* 0x000fe400078ec0ff */
[----:B------:R-:W-:Y:S02]  /*0350*/  LEA.HI R32, R31, R32, RZ, 0x1a ;  /* 0x000000201f207211 */ /* 0x000fe400078fd0ff */
[----:B------:R-:W-:Y:S01]  /*0360*/  ISETP.GE.AND P1, PT, R3, 0x600, PT ;  /* 0x000006000300780c */ /* 0x000fe20003f26270 */
[----:B-1----:R-:W-:Y:S02]  /*0370*/  UPRMT UR4, UR5, 0x654, UR4 ;  /* 0x0000065405047896 */ /* 0x002fe40008000004 */
[----:B0--3--:R-:W-:Y:S01]  /*0380*/  IMAD R21, R32, -0x180, R3 ;  /* 0xfffffe8020157824 */ /* 0x009fe200078e0203 */
[----:B------:R-:W-:-:S02]  /*0390*/  LOP3.LUT R3, R33, 0x10, RZ, 0xfc, !PT ;  /* 0x0000001021037812 */ /* 0x000fc400078efcff */
[C---:B------:R-:W-:Y:S02]  /*03a0*/  LOP3.LUT R20, R33.reuse, 0x20, RZ, 0xfc, !PT ;  /* 0x0000002021147812 */ /* 0x040fe400078efcff */
[C---:B------:R-:W-:Y:S02]  /*03b0*/  LOP3.LUT R30, R33.reuse, R30, RZ, 0xfc, !PT ;  /* 0x0000001e211e7212 */ /* 0x040fe400078efcff */
[C---:B------:R-:W-:Y:S02]  /*03c0*/  LOP3.LUT R22, R33.reuse, 0x30, RZ, 0xfc, !PT ;  /* 0x0000003021167812 */ /* 0x040fe400078efcff */
[----:B------:R-:W-:Y:S02]  /*03d0*/  LEA.HI R33, R33, UR4, RZ, 0x1e ;  /* 0x0000000421217c11 */ /* 0x000fe4000f8ff0ff */
[----:B------:R-:W-:Y:S02]  /*03e0*/  LEA.HI R3, R3, UR4, RZ, 0x1e ;  /* 0x0000000403037c11 */ /* 0x000fe4000f8ff0ff */
[----:B------:R-:W-:-:S02]  /*03f0*/  LEA.HI R23, R20, UR4, RZ, 0x1e ;  /* 0x0000000414177c11 */ /* 0x000fc4000f8ff0ff */
[----:B------:R-:W-:Y:S01]  /*0400*/  LEA.HI R31, R22, UR4, RZ, 0x1e ;  /* 0x00000004161f7c11 */ /* 0x000fe2000f8ff0ff */
[C---:B------:R-:W-:Y:S02]  /*0410*/  IMAD R33, R30.reuse, 0x4, R33 ;  /* 0x000000041e217824 */ /* 0x040fe400078e0221 */
[C---:B------:R-:W-:Y:S02]  /*0420*/  IMAD R22, R30.reuse, 0x4, R3 ;  /* 0x000000041e167824 */ /* 0x040fe400078e0203 */
[C---:B------:R-:W-:Y:S02]  /*0430*/  IMAD R23, R30.reuse, 0x4, R23 ;  /* 0x000000041e177824 */ /* 0x040fe400078e0217 */
[----:B------:R-:W-:Y:S02]  /*0440*/  IMAD R30, R30, 0x4, R31 ;  /* 0x000000041e1e7824 */ /* 0x000fe400078e021f */
[----:B------:R-:W-:Y:S02]  /*0450*/  IMAD.MOV.U32 R71, RZ, RZ, RZ ;  /* 0x000000ffff477224 */ /* 0x000fe400078e00ff */
[----:B------:R-:W-:Y:S01]  /*0460*/  IMAD.WIDE R20, R21, 0x4, R28 ;  /* 0x0000000415147825 */ /* 0x000fe200078e021c */
[----:B--2---:R-:W-:Y:S04]  /*0470*/  STS [R33], R16 ;  /* 0x0000001021007388 */ /* 0x004fe80000000800 */
[----:B------:R-:W-:Y:S04]  /*0480*/  STS [R22+0x40], R17 ;  /* 0x0000401116007388 */ /* 0x000fe80000000800 */
[----:B------:R-:W-:Y:S04]  /*0490*/  STS [R23+0x80], R18 ;  /* 0x0000801217007388 */ /* 0x000fe80000000800 */
[----:B------:R-:W-:Y:S04]  /*04a0*/  STS [R30+0xc0], R19 ;  /* 0x0000c0131e007388 */ /* 0x000fe80000000800 */
[----:B----4-:R-:W-:Y:S04]  /*04b0*/  STS [R33+0x10], R12 ;  /* 0x0000100c21007388 */ /* 0x010fe80000000800 */
[----:B------:R-:W-:Y:S04]  /*04c0*/  STS [R22+0x50], R13 ;  /* 0x0000500d16007388 */ /* 0x000fe80000000800 */
[----:B------:R-:W-:Y:S04]  /*04d0*/  STS [R23+0x90], R14 ;  /* 0x0000900e17007388 */ /* 0x000fe80000000800 */
[----:B------:R-:W-:Y:S04]  /*04e0*/  STS [R30+0xd0], R15 ;  /* 0x0000d00f1e007388 */ /* 0x000fe80000000800 */
[----:B-----5:R-:W-:Y:S04]  /*04f0*/  STS [R33+0x20], R4 ;  /* 0x0000200421007388 */ /* 0x020fe80000000800 */
[----:B------:R-:W-:Y:S04]  /*0500*/  STS [R22+0x60], R5 ;  /* 0x0000600516007388 */ /* 0x000fe80000000800 */
[----:B------:R-:W-:Y:S04]  /*0510*/  STS [R23+0xa0], R6 ;  /* 0x0000a00617007388 */ /* 0x000fe80000000800 */
[----:B------:R-:W-:Y:S04]  /*0520*/  STS [R30+0xe0], R7 ;  /* 0x0000e0071e007388 */ /* 0x000fe80000000800 */
[----:B------:R-:W-:Y:S04]  /*0530*/  STS [R33+0x30], R8 ;  /* 0x0000300821007388 */ /* 0x000fe80000000800 */
[----:B------:R-:W-:Y:S04]  /*0540*/  STS [R22+0x70], R9 ;  /* 0x0000700916007388 */ /* 0x000fe80000000800 */
[----:B------:R0:W-:Y:S04]  /*0550*/  STS [R23+0xb0], R10 ;  /* 0x0000b00a17007388 */ /* 0x0001e80000000800 */
[----:B------:R1:W-:Y:S01]  /*0560*/  STS [R30+0xf0], R11 ;  /* 0x0000f00b1e007388 */ /* 0x0003e20000000800 */
[----:B------:R-:W-:Y:S06]  /*0570*/  BAR.SYNC.DEFER_BLOCKING 0x0 ;  /* 0x0000000000007b1d */ /* 0x000fec0000010000 */
[----:B------:R2:W3:Y:S01]  /*0580*/  @!P1 LDG.E.EL R71, desc[UR6][R20.64] ;  /* 0x0000000614479981 */ /* 0x0004e2000c2e1900 */
[----:B------:R-:W-:-:S02]  /*0590*/  SHF.R.U32.HI R3, RZ, 0x4, R69 ;  /* 0x00000004ff037819 */ /* 0x000fc40000011645 */
[----:B------:R-:W-:Y:S02]  /*05a0*/  SHF.R.U32.HI R28, RZ, 0x2, R69 ;  /* 0x00000002ff1c7819 */ /* 0x000fe40000011645 */
[----:B------:R-:W-:Y:S02]  /*05b0*/  LOP3.LUT R27, R27, 0xf, R69, 0xf8, !PT ;  /* 0x0000000f1b1b7812 */ /* 0x000fe400078ef845 */
[----:B------:R-:W-:-:S04]  /*05c0*/  LOP3.LUT R69, R69, 0xff, RZ, 0xc0, !PT ;  /* 0x000000ff45457812 */ /* 0x000fc800078ec0ff */
[C---:B0-----:R-:W-:Y:S02]  /*05d0*/  LOP3.LUT R23, R69.reuse, 0x200, RZ, 0xfc, !PT ;  /* 0x0000020045177812 */ /* 0x041fe400078efcff */
[C---:B------:R-:W-:Y:S02]  /*05e0*/  LOP3.LUT R29, R69.reuse, 0x300, RZ, 0xfc, !PT ;  /* 0x00000300451d7812 */ /* 0x040fe400078efcff */
[C---:B------:R-:W-:Y:S02]  /*05f0*/  LOP3.LUT R37, R69.reuse, 0x900, RZ, 0xfc, !PT ;  /* 0x0000090045257812 */ /* 0x040fe400078efcff */
[C---:B------:R-:W-:Y:S02]  /*0600*/  LOP3.LUT R41, R69.reuse, 0xa00, RZ, 0xfc, !PT ;  /* 0x00000a0045297812 */ /* 0x040fe400078efcff */
[C---:B------:R-:W-:Y:S02]  /*0610*/  LOP3.LUT R43, R69.reuse, 0xb00, RZ, 0xfc, !PT ;  /* 0x00000b00452b7812 */ /* 0x040fe400078efcff */
[----:B------:R-:W-:-:S02]  /*0620*/  LOP3.LUT R45, R69, 0xc00, RZ, 0xfc, !PT ;  /* 0x00000c00452d7812 */ /* 0x000fc400078efcff */
[C---:B------:R-:W-:Y:S02]  /*0630*/  LOP3.LUT R47, R69.reuse, 0xd00, RZ, 0xfc, !PT ;  /* 0x00000d00452f7812 */ /* 0x040fe400078efcff */
[C---:B------:R-:W-:Y:S02]  /*0640*/  LOP3.LUT R51, R69.reuse, 0xf00, RZ, 0xfc, !PT ;  /* 0x00000f0045337812 */ /* 0x040fe400078efcff */
[C---:B------:R-:W-:Y:S02]  /*0650*/  LOP3.LUT R22, R69.reuse, 0x100, RZ, 0xfc, !PT ;  /* 0x0000010045167812 */ /* 0x040fe400078efcff */
[C---:B--2---:R-:W-:Y:S02]  /*0660*/  LOP3.LUT R21, R69.reuse, 0x400, RZ, 0xfc, !PT ;  /* 0x0000040045157812 */ /* 0x044fe400078efcff */
[C---:B-1----:R-:W-:Y:S02]  /*0670*/  LOP3.LUT R30, R69.reuse, 0x500, RZ, 0xfc, !PT ;  /* 0x00000500451e7812 */ /* 0x042fe400078efcff */
[----:B------:R-:W-:-:S02]  /*0680*/  LOP3.LUT R31, R69, 0x600, RZ, 0xfc, !PT ;  /* 0x00000600451f7812 */ /* 0x000fc400078efcff */
[C---:B------:R-:W-:Y:S02]  /*0690*/  LOP3.LUT R33, R69.reuse, 0x700, RZ, 0xfc, !PT ;  /* 0x0000070045217812 */ /* 0x040fe400078efcff */
[C---:B------:R-:W-:Y:S02]  /*06a0*/  LOP3.LUT R35, R69.reuse, 0x800, RZ, 0xfc, !PT ;  /* 0x0000080045237812 */ /* 0x040fe400078efcff */
[----:B------:R-:W-:Y:S02]  /*06b0*/  LOP3.LUT R49, R69, 0xe00, RZ, 0xfc, !PT ;  /* 0x00000e0045317812 */ /* 0x000fe400078efcff */
[----:B------:R-:W-:Y:S02]  /*06c0*/  LOP3.LUT R28, R28, 0x3c, RZ, 0xc0, !PT ;  /* 0x0000003c1c1c7812 */ /* 0x000fe400078ec0ff */
[----:B------:R-:W-:Y:S02]  /*06d0*/  SHF.R.U32.HI R23, RZ, 0x2, R23 ;  /* 0x00000002ff177819 */ /* 0x000fe40000011617 */
[----:B------:R-:W-:-:S02]  /*06e0*/  SHF.R.U32.HI R29, RZ, 0x2, R29 ;  /* 0x00000002ff1d7819 */ /* 0x000fc4000001161d */
[----:B------:R-:W-:Y:S02]  /*06f0*/  SHF.R.U32.HI R40, RZ, 0x2, R37 ;  /* 0x00000002ff287819 */ /* 0x000fe40000011625 */
[----:B------:R-:W-:Y:S02]  /*0700*/  SHF.R.U32.HI R42, RZ, 0x2, R41 ;  /* 0x00000002ff2a7819 */ /* 0x000fe40000011629 */
[----:B------:R-:W-:Y:S02]  /*0710*/  SHF.R.U32.HI R44, RZ, 0x2, R43 ;  /* 0x00000002ff2c7819 */ /* 0x000fe4000001162b */
[----:B------:R-:W-:Y:S02]  /*0720*/  SHF.R.U32.HI R46, RZ, 0x2, R45 ;  /* 0x00000002ff2e7819 */ /* 0x000fe4000001162d */
        /* <DEDUP_REMOVED lines=8> */
[----:B------:R-:W-:Y:S01]  /*07b0*/  SHF.R.U32.HI R50, RZ, 0x2, R49 ;  /* 0x00000002ff327819 */ /* 0x000fe20000011631 */
[----:B------:R-:W-:Y:S01]  /*07c0*/  VIADD R28, R28, UR4 ;  /* 0x000000041c1c7c36 */ /* 0x000fe20008000000 */
[----:B------:R-:W-:Y:S02]  /*07d0*/  LOP3.LUT R23, R23, 0xbc, RZ, 0xc0, !PT ;  /* 0x000000bc17177812 */ /* 0x000fe400078ec0ff */
[----:B------:R-:W-:Y:S02]  /*07e0*/  LOP3.LUT R29, R29, 0xfc, RZ, 0xc0, !PT ;  /* 0x000000fc1d1d7812 */ /* 0x000fe400078ec0ff */
[----:B------:R-:W-:Y:S02]  /*07f0*/  LOP3.LUT R41, R40, 0x27c, RZ, 0xc0, !PT ;  /* 0x0000027c28297812 */ /* 0x000fe400078ec0ff */
[----:B------:R-:W-:Y:S02]  /*0800*/  LOP3.LUT R43, R42, 0x2bc, RZ, 0xc0, !PT ;  /* 0x000002bc2a2b7812 */ /* 0x000fe400078ec0ff */
[----:B------:R-:W-:-:S02]  /*0810*/  LOP3.LUT R45, R44, 0x2fc, RZ, 0xc0, !PT ;  /* 0x000002fc2c2d7812 */ /* 0x000fc400078ec0ff */
[----:B------:R-:W-:Y:S02]  /*0820*/  LOP3.LUT R47, R46, 0x33c, RZ, 0xc0, !PT ;  /* 0x0000033c2e2f7812 */ /* 0x000fe400078ec0ff */
        /* <DEDUP_REMOVED lines=8> */
[----:B------:R-:W-:Y:S01]  /*08b0*/  LOP3.LUT R51, R50, 0x3bc, RZ, 0xc0, !PT ;  /* 0x000003bc32337812 */ /* 0x000fe200078ec0ff */
[----:B------:R-:W-:Y:S02]  /*08c0*/  IMAD R67, R69, 0x4, R28 ;  /* 0x0000000445437824 */ /* 0x000fe400078e021c */
[----:B------:R-:W-:Y:S02]  /*08d0*/  VIADD R28, R23, UR4 ;  /* 0x00000004171c7c36 */ /* 0x000fe40008000000 */
[----:B------:R-:W-:-:S02]  /*08e0*/  VIADD R30, R29, UR4 ;  /* 0x000000041d1e7c36 */ /* 0x000fc40008000000 */
[----:B------:R-:W-:Y:S01]  /*08f0*/  VIADD R44, R41, UR4 ;  /* 0x00000004292c7c36 */ /* 0x000fe20008000000 */
[----:B------:R-:W-:Y:S01]  /*0900*/  LDS R67, [R67] ;  /* 0x0000000043437984 */ /* 0x000fe20000000800 */
[----:B------:R-:W-:Y:S02]  /*0910*/  VIADD R46, R43, UR4 ;  /* 0x000000042b2e7c36 */ /* 0x000fe40008000000 */
[----:B------:R-:W-:Y:S02]  /*0920*/  VIADD R48, R45, UR4 ;  /* 0x000000042d307c36 */ /* 0x000fe40008000000 */
[----:B------:R-:W-:Y:S02]  /*0930*/  VIADD R50, R47, UR4 ;  /* 0x000000042f327c36 */ /* 0x000fe40008000000 */
[----:B------:R-:W-:Y:S02]  /*0940*/  VIADD R52, R49, UR4 ;  /* 0x0000000431347c36 */ /* 0x000fe40008000000 */
[----:B------:R-:W-:-:S02]  /*0950*/  VIADD R56, R53, UR4 ;  /* 0x0000000435387c36 */ /* 0x000fc40008000000 */
[----:B------:R-:W-:Y:S02]  /*0960*/  VIADD R22, R22, UR4 ;  /* 0x0000000416167c36 */ /* 0x000fe40008000000 */
[----:B------:R-:W-:Y:S02]  /*0970*/  VIADD R32, R21, UR4 ;  /* 0x0000000415207c36 */ /* 0x000fe40008000000 */
[----:B------:R-:W-:Y:S02]  /*0980*/  VIADD R34, R31, UR4 ;  /* 0x000000041f227c36 */ /* 0x000fe40008000000 */
[----:B------:R-:W-:Y:S02]  /*0990*/  VIADD R36, R33, UR4 ;  /* 0x0000000421247c36 */ /* 0x000fe40008000000 */
[----:B------:R-:W-:Y:S02]  /*09a0*/  VIADD R40, R35, UR4 ;  /* 0x0000000423287c36 */ /* 0x000fe40008000000 */
[----:B------:R-:W-:-:S02]  /*09b0*/  VIADD R42, R37, UR4 ;  /* 0x00000004252a7c36 */ /* 0x000fc40008000000 */
[----:B------:R-:W-:Y:S02]  /*09c0*/  VIADD R54, R51, UR4 ;  /* 0x0000000433367c36 */ /* 0x000fe40008000000 */
[C---:B------:R-:W-:Y:S02]  /*09d0*/  IMAD R59, R69.reuse, 0x4, R28 ;  /* 0x00000004453b7824 */ /* 0x040fe400078e021c */
[C---:B------:R-:W-:Y:S02]  /*09e0*/  IMAD R30, R69.reuse, 0x4, R30 ;  /* 0x00000004451e7824 */ /* 0x040fe400078e021e */
[C---:B------:R-:W-:Y:S02]  /*09f0*/  IMAD R43, R69.reuse, 0x4, R44 ;  /* 0x00000004452b7824 */ /* 0x040fe400078e022c */
[C---:B------:R-:W-:Y:S01]  /*0a00*/  IMAD R41, R69.reuse, 0x4, R46 ;  /* 0x0000000445297824 */ /* 0x040fe200078e022e */
[----:B------:R-:W-:Y:S01]  /*0a10*/  LDS R55, [R30+0xc00] ;  /* 0x000c00001e377984 */ /* 0x000fe20000000800 */
[----:B------:R-:W-:-:S02]  /*0a20*/  IMAD R37, R69, 0x4, R48 ;  /* 0x0000000445257824 */ /* 0x000fc400078e0230 */
[C---:B------:R-:W-:Y:S01]  /*0a30*/  IMAD R28, R69.reuse, 0x4, R50 ;  /* 0x00000004451c7824 */ /* 0x040fe200078e0232 */
[----:B------:R-:W-:Y:S01]  /*0a40*/  LDS R59, [R59+0x800] ;  /* 0x000800003b3b7984 */ /* 0x000fe20000000800 */
[C---:B------:R-:W-:Y:S02]  /*0a50*/  IMAD R29, R69.reuse, 0x4, R52 ;  /* 0x00000004451d7824 */ /* 0x040fe400078e0234 */
[C---:B------:R-:W-:Y:S01]  /*0a60*/  IMAD R31, R69.reuse, 0x4, R56 ;  /* 0x00000004451f7824 */ /* 0x040fe200078e0238 */
[----:B------:R-:W-:Y:S01]  /*0a70*/  LDS R43, [R43+0x2400] ;  /* 0x002400002b2b7984 */ /* 0x000fe20000000800 */
        /* <DEDUP_REMOVED lines=9> */
[----:B------:R-:W-:-:S03]  /*0b10*/  IMAD R54, R69, 0x4, R54 ;  /* 0x0000000445367824 */ /* 0x000fc600078e0236 */
[----:B------:R-:W-:Y:S04]  /*0b20*/  LDS R51, [R34+0x1400] ;  /* 0x0014000022337984 */ /* 0x000fe80000000800 */
[----:B------:R-:W-:Y:S04]  /*0b30*/  LDS R49, [R36+0x1800] ;  /* 0x0018000024317984 */ /* 0x000fe80000000800 */
[----:B------:R-:W-:Y:S04]  /*0b40*/  LDS R47, [R40+0x1c00] ;  /* 0x001c0000282f7984 */ /* 0x000fe80000000800 */
[----:B------:R-:W-:Y:S04]  /*0b50*/  LDS R44, [R42+0x2000] ;  /* 0x002000002a2c7984 */ /* 0x000fe80000000800 */
[----:B------:R-:W-:Y:S04]  /*0b60*/  LDS R37, [R37+0x2c00] ;  /* 0x002c000025257984 */ /* 0x000fe80000000800 */
[----:B------:R-:W-:Y:S04]  /*0b70*/  LDS R28, [R28+0x3000] ;  /* 0x003000001c1c7984 */ /* 0x000fe80000000800 */
[----:B------:R-:W-:Y:S04]  /*0b80*/  LDS R29, [R29+0x3400] ;  /* 0x003400001d1d7984 */ /* 0x000fe80000000800 */
[----:B------:R0:W-:Y:S04]  /*0b90*/  LDS R30, [R54+0x3800] ;  /* 0x00380000361e7984 */ /* 0x0001e80000000800 */
[----:B------:R-:W-:Y:S01]  /*0ba0*/  LDS R31, [R31+0x3c00] ;  /* 0x003c00001f1f7984 */ /* 0x000fe20000000800 */
[----:B------:R-:W-:Y:S01]  /*0bb0*/  LEA R20, R69, UR4, 0x3 ;  /* 0x0000000445147c11 */ /* 0x000fe2000f8e18ff */
[----:B------:R-:W-:Y:S01]  /*0bc0*/  BAR.SYNC.DEFER_BLOCKING 0x0 ;  /* 0x0000000000007b1d */ /* 0x000fe20000010000 */
[----:B------:R-:W-:-:S03]  /*0bd0*/  SGXT.U32 R3, R3, 0x4 ;  /* 0x000000040303781a */ /* 0x000fc60000000000 */
[----:B------:R-:W-:Y:S01]  /*0be0*/  IMAD R69, R69, -0x4, R20 ;  /* 0xfffffffc45457824 */ /* 0x000fe200078e0214 */
[C---:B------:R-:W-:Y:S02]  /*0bf0*/  LOP3.LUT R65, R3.reuse, 0x10, RZ, 0xfc, !PT ;  /* 0x0000001003417812 */ /* 0x040fe400078efcff */
[C---:B------:R-:W-:Y:S02]  /*0c00*/  LOP3.LUT R63, R3.reuse, 0x20, RZ, 0xfc, !PT ;  /* 0x00000020033f7812 */ /* 0x040fe400078efcff */
[C---:B------:R-:W-:Y:S02]  /*0c10*/  LOP3.LUT R57, R3.reuse, 0x30, RZ, 0xfc, !PT ;  /* 0x0000003003397812 */ /* 0x040fe400078efcff */
[C---:B------:R-:W-:Y:S02]  /*0c20*/  LOP3.LUT R74, R3.reuse, 0x40, RZ, 0xfc, !PT ;  /* 0x00000040034a7812 */ /* 0x040fe400078efcff */
[C---:B------:R-:W-:Y:S02]  /*0c30*/  LOP3.LUT R70, R3.reuse, 0x50, RZ, 0xfc, !PT ;  /* 0x0000005003467812 */ /* 0x040fe400078efcff */
[----:B------:R-:W-:-:S02]  /*0c40*/  LOP3.LUT R66, R3, 0x60, RZ, 0xfc, !PT ;  /* 0x0000006003427812 */ /* 0x000fc400078efcff */
[C---:B------:R-:W-:Y:S02]  /*0c50*/  LOP3.LUT R62, R3.reuse, 0x70, RZ, 0xfc, !PT ;  /* 0x00000070033e7812 */ /* 0x040fe400078efcff */
[C---:B------:R-:W-:Y:S02]  /*0c60*/  LOP3.LUT R45, R3.reuse, 0x80, RZ, 0xfc, !PT ;  /* 0x00000080032d7812 */ /* 0x040fe400078efcff */
[C---:B0-----:R-:W-:Y:S02]  /*0c70*/  LOP3.LUT R54, R3.reuse, 0x90, RZ, 0xfc, !PT ;  /* 0x0000009003367812 */ /* 0x041fe400078efcff */
[C---:B------:R-:W-:Y:S02]  /*0c80*/  LOP3.LUT R56, R3.reuse, 0xa0, RZ, 0xfc, !PT ;  /* 0x000000a003387812 */ /* 0x040fe400078efcff */
[C---:B------:R-:W-:Y:S02]  /*0c90*/  LOP3.LUT R58, R3.reuse, 0xb0, RZ, 0xfc, !PT ;  /* 0x000000b0033a7812 */ /* 0x040fe400078efcff */
[----:B------:R-:W-:-:S02]  /*0ca0*/  LOP3.LUT R33, R3, 0xc0, RZ, 0xfc, !PT ;  /* 0x000000c003217812 */ /* 0x000fc400078efcff */
[C---:B------:R-:W-:Y:S02]  /*0cb0*/  LOP3.LUT R40, R3.reuse, 0xd0, RZ, 0xfc, !PT ;  /* 0x000000d003287812 */ /* 0x040fe400078efcff */
[C---:B------:R-:W-:Y:S02]  /*0cc0*/  LOP3.LUT R35, R3.reuse, 0xe0, RZ, 0xfc, !PT ;  /* 0x000000e003237812 */ /* 0x040fe400078efcff */
[----:B------:R-:W-:Y:S02]  /*0cd0*/  LOP3.LUT R42, R3, 0xf0, RZ, 0xfc, !PT ;  /* 0x000000f0032a7812 */ /* 0x000fe400078efcff */
[----:B------:R-:W-:Y:S02]  /*0ce0*/  LEA R65, R65, UR4, 0x3 ;  /* 0x0000000441417c11 */ /* 0x000fe4000f8e18ff */
[----:B------:R-:W-:Y:S02]  /*0cf0*/  LEA R63, R63, UR4, 0x3 ;  /* 0x000000043f3f7c11 */ /* 0x000fe4000f8e18ff */
[----:B------:R-:W-:-:S02]  /*0d00*/  LEA R57, R57, UR4, 0x3 ;  /* 0x0000000439397c11 */ /* 0x000fc4000f8e18ff */
[----:B------:R-:W-:Y:S02]  /*0d10*/  LEA R74, R74, UR4, 0x3 ;  /* 0x000000044a4a7c11 */ /* 0x000fe4000f8e18ff */
[----:B------:R-:W-:Y:S02]  /*0d20*/  LEA R70, R70, UR4, 0x3 ;  /* 0x0000000446467c11 */ /* 0x000fe4000f8e18ff */
[----:B------:R-:W-:Y:S02]  /*0d30*/  LEA R66, R66, UR4, 0x3 ;  /* 0x0000000442427c11 */ /* 0x000fe4000f8e18ff */
        /* <DEDUP_REMOVED lines=8> */
[----:B------:R-:W-:Y:S01]  /*0dc0*/  LEA R42, R42, UR4, 0x3 ;  /* 0x000000042a2a7c11 */ /* 0x000fe2000f8e18ff */
[----:B---3--:R0:W-:Y:S01]  /*0dd0*/  STS [R20], R71 ;  /* 0x0000004714007388 */ /* 0x0081e20000000800 */
[----:B------:R-:W-:Y:S01]  /*0de0*/  BAR.SYNC.DEFER_BLOCKING 0x0 ;  /* 0x0000000000007b1d */ /* 0x000fe20000010000 */
[----:B0-----:R-:W-:Y:S01]  /*0df0*/  LEA R20, R3, UR4, 0x3 ;  /* 0x0000000403147c11 */ /* 0x001fe2000f8e18ff */
[----:B------:R-:W-:-:S05]  /*0e00*/  IMAD.SHL.U32 R38, R2, 0x100, RZ ;  /* 0x0000010002267824 */ /* 0x000fca00078e00ff */
[----:B------:R-:W0:Y:S04]  /*0e10*/  LDS R20, [R20] ;  /* 0x0000000014147984 */ /* 0x000e280000000800 */
[----:B------:R-:W1:Y:S04]  /*0e20*/  LDS R65, [R65] ;  /* 0x0000000041417984 */ /* 0x000e680000000800 */
[----:B------:R-:W2:Y:S04]  /*0e30*/  LDS R63, [R63] ;  /* 0x000000003f3f7984 */ /* 0x000ea80000000800 */
[----:B------:R-:W3:Y:S04]  /*0e40*/  LDS R57, [R57] ;  /* 0x0000000039397984 */ /* 0x000ee80000000800 */
[----:B------:R-:W4:Y:S04]  /*0e50*/  LDS R74, [R74] ;  /* 0x000000004a4a7984 */ /* 0x000f280000000800 */
[----:B------:R-:W5:Y:S04]  /*0e60*/  LDS R70, [R70] ;  /* 0x0000000046467984 */ /* 0x000f680000000800 */
[----:B------:R-:W0:Y:S04]  /*0e70*/  LDS R66, [R66] ;  /* 0x0000000042427984 */ /* 0x000e280000000800 */
        /* <DEDUP_REMOVED lines=8> */
[----:B------:R-:W0:Y:S01]  /*0f00*/  LDS R42, [R42] ;  /* 0x000000002a2a7984 */ /* 0x000e220000000800 */
[----:B------:R-:W-:Y:S01]  /*0f10*/  BAR.SYNC.DEFER_BLOCKING 0x0 ;  /* 0x0000000000007b1d */ /* 0x000fe20000010000 */
[----:B------:R-:W-:-:S02]  /*0f20*/  LOP3.LUT R22, R38, 0x10, R3, 0xfe, !PT ;  /* 0x0000001026167812 */ /* 0x000fc400078efe03 */
[----:B------:R-:W-:Y:S02]  /*0f30*/  LOP3.LUT R61, R38, 0x20, R3, 0xfe, !PT ;  /* 0x00000020263d7812 */ /* 0x000fe400078efe03 */
[----:B------:R-:W-:Y:S02]  /*0f40*/  LOP3.LUT R76, R38, 0x30, R3, 0xfe, !PT ;  /* 0x00000030264c7812 */ /* 0x000fe400078efe03 */
[----:B------:R-:W-:Y:S02]  /*0f50*/  LOP3.LUT R72, R38, 0x40, R3, 0xfe, !PT ;  /* 0x0000004026487812 */ /* 0x000fe400078efe03 */
[----:B------:R-:W-:Y:S02]  /*0f60*/  LOP3.LUT R68, R38, 0x50, R3, 0xfe, !PT ;  /* 0x0000005026447812 */ /* 0x000fe400078efe03 */
[----:B------:R-:W-:Y:S02]  /*0f70*/  LOP3.LUT R64, R38, 0x60, R3, 0xfe, !PT ;  /* 0x0000006026407812 */ /* 0x000fe400078efe03 */
        /* <DEDUP_REMOVED lines=8> */
[----:B------:R-:W-:Y:S02]  /*1000*/  PRMT R21, R3, 0x6540, R2 ;  /* 0x0000654003157816 */ /* 0x000fe40000000002 */
[----:B------:R-:W-:Y:S02]  /*1010*/  LOP3.LUT R38, R38, 0xf0, R3, 0xfe, !PT ;  /* 0x000000f026267812 */ /* 0x000fe400078efe03 */
[----:B------:R-:W1:Y:S01]  /*1020*/  LDC.64 R2, c[0x0][0x220] ;  /* 0x00008800ff027b82 */ /* 0x000e620000000a00 */
[----:B------:R0:W-:Y:S07]  /*1030*/  STS [R69], R71 ;  /* 0x0000004745007388 */ /* 0x0001ee0000000800 */
[----:B------:R-:W-:Y:S01]  /*1040*/  BAR.SYNC.DEFER_BLOCKING 0x0 ;  /* 0x0000000000007b1d */ /* 0x000fe20000010000 */
[----:B------:R-:W-:-:S02]  /*1050*/  ISETP.GE.AND P1, PT, R27, 0x9, PT ;  /* 0x000000091b00780c */ /* 0x000fc40003f26270 */
[----:B0-----:R-:W-:Y:S02]  /*1060*/  FSETP.GEU.AND P6, PT, R67, -R20, PT ;  /* 0x800000144300720b */ /* 0x001fe40003fce000 */
[----:B------:R-:W-:Y:S01]  /*1070*/  ISETP.LT.AND P5, PT, R21, 0x600, !P1 ;  /* 0x000006001500780c */ /* 0x000fe20004fa1270 */
[----:B------:R-:W-:Y:S01]  /*1080*/  FADD R20, R67, R20 ;  /* 0x0000001443147221 */ /* 0x000fe20000000000 */
[----:B------:R-:W-:-:S04]  /*1090*/  IMAD R21, R21, 0x9, R27 ;  /* 0x0000000915157824 */ /* 0x000fc800078e021b */
[----:B------:R-:W-:Y:S01]  /*10a0*/  SEL R67, R20, RZ, P6 ;  /* 0x000000ff14437207 */ /* 0x000fe20003000000 */
[----:B-1----:R-:W-:Y:S01]  /*10b0*/  IMAD.WIDE R20, R21, 0x4, R2 ;  /* 0x0000000415147825 */ /* 0x002fe200078e0202 */
[----:B------:R-:W-:-:S03]  /*10c0*/  FSETP.GEU.AND P6, PT, R23, -R65, PT ;  /* 0x800000411700720b */ /* 0x000fc60003fce000 */
[----:B------:R-:W-:Y:S02]  /*10d0*/  FADD R23, R23, R65 ;  /* 0x0000004117177221 */ /* 0x000fe40000000000 */
[----:B------:R0:W-:Y:S01]  /*10e0*/  @P5 STG.E desc[UR6][R20.64], R67 ;  /* 0x0000004314005986 */ /* 0x0001e2000c101906 */
[C---:B------:R-:W-:Y:S01]  /*10f0*/  ISETP.LT.AND P5, PT, R22.reuse, 0x600, !P1 ;  /* 0x000006001600780c */ /* 0x040fe20004fa1270 */
[----:B------:R-:W-:Y:S01]  /*1100*/  IMAD R65, R22, 0x9, R27 ;  /* 0x0000000916417824 */ /* 0x000fe200078e021b */
[----:B------:R-:W-:-:S03]  /*1110*/  SEL R69, R23, RZ, P6 ;  /* 0x000000ff17457207 */ /* 0x000fc60003000000 */
[----:B------:R-:W-:Y:S01]  /*1120*/  IMAD.WIDE R22, R65, 0x4, R2 ;  /* 0x0000000441167825 */ /* 0x000fe200078e0202 */
[----:B------:R-:W-:-:S03]  /*1130*/  ISETP.LT.AND P6, PT, R61, 0x600, !P1 ;  /* 0x000006003d00780c */ /* 0x000fc60004fc1270 */
[----:B------:R-:W-:Y:S02]  /*1140*/  IMAD R65, R61, 0x9, R27 ;  /* 0x000000093d417824 */ /* 0x000fe400078e021b */
[C---:B--2---:R-:W-:Y:S02]  /*1150*/  FADD R61, R59.reuse, R63 ;  /* 0x0000003f3b3d7221 */ /* 0x044fe40000000000 */
[----:B------:R1:W-:Y:S01]  /*1160*/  @P5 STG.E desc[UR6][R22.64], R69 ;  /* 0x0000004516005986 */ /* 0x0003e2000c101906 */
[----:B------:R-:W-:Y:S01]  /*1170*/  FSETP.GEU.AND P5, PT, R59, -R63, PT ;  /* 0x8000003f3b00720b */ /* 0x000fe20003fae000 */
[----:B0-----:R-:W-:-:S03]  /*1180*/  IMAD.WIDE R20, R65, 0x4, R2 ;  /* 0x0000000441147825 */ /* 0x001fc600078e0202 */
[----:B------:R-:W-:Y:S02]  /*1190*/  SEL R63, R61, RZ, P5 ;  /* 0x000000ff3d3f7207 */ /* 0x000fe40002800000 */
[C---:B------:R-:W-:Y:S01]  /*11a0*/  ISETP.LT.AND P5, PT, R76.reuse, 0x600, !P1 ;  /* 0x000006004c00780c */ /* 0x040fe20004fa1270 */
[C---:B---3--:R-:W-:Y:S01]  /*11b0*/  FADD R59, R55.reuse, R57 ;  /* 0x00000039373b7221 */ /* 0x048fe20000000000 */
[----:B------:R-:W-:Y:S01]  /*11c0*/  IMAD R61, R76, 0x9, R27 ;  /* 0x000000094c3d7824 */ /* 0x000fe200078e021b */
[----:B------:R0:W-:Y:S01]  /*11d0*/  @P6 STG.E desc[UR6][R20.64], R63 ;  /* 0x0000003f14006986 */ /* 0x0001e2000c101906 */
[----:B------:R-:W-:Y:S02]  /*11e0*/  FSETP.GEU.AND P6, PT, R55, -R57, PT ;  /* 0x800000393700720b */ /* 0x000fe40003fce000 */
[----:B-1----:R-:W-:Y:S02]  /*11f0*/  IMAD.WIDE R22, R61, 0x4, R2 ;  /* 0x000000043d167825 */ /* 0x002fe400078e0202 */
[----:B------:R-:W-:-:S02]  /*1200*/  SEL R59, R59, RZ, P6 ;  /* 0x000000ff3b3b7207 */ /* 0x000fc40003000000 */
[C---:B------:R-:W-:Y:S01]  /*1210*/  ISETP.LT.AND P6, PT, R72.reuse, 0x600, !P1 ;  /* 0x000006004800780c */ /* 0x040fe20004fc1270 */
[----:B------:R-:W-:Y:S02]  /*1220*/  IMAD R57, R72, 0x9, R27 ;  /* 0x0000000948397824 */ /* 0x000fe400078e021b */
[C---:B----4-:R-:W-:Y:S01]  /*1230*/  FADD R55, R53.reuse, R74 ;  /* 0x0000004a35377221 */ /* 0x050fe20000000000 */
[----:B------:R1:W-:Y:S01]  /*1240*/  @P5 STG.E desc[UR6][R22.64], R59 ;  /* 0x0000003b16005986 */ /* 0x0003e2000c101906 */
[----:B------:R-:W-:Y:S01]  /*1250*/  FSETP.GEU.AND P5, PT, R53, -R74, PT ;  /* 0x8000004a3500720b */ /* 0x000fe20003fae000 */
[----:B0-----:R-:W-:-:S03]  /*1260*/  IMAD.WIDE R20, R57, 0x4, R2 ;  /* 0x0000000439147825 */ /* 0x001fc600078e0202 */
[----:B------:R-:W-:Y:S02]  /*1270*/  SEL R57, R55, RZ, P5 ;  /* 0x000000ff37397207 */ /* 0x000fe40002800000 */
[C---:B------:R-:W-:Y:S01]  /*1280*/  ISETP.LT.AND P5, PT, R68.reuse, 0x600, !P1 ;  /* 0x000006004400780c */ /* 0x040fe20004fa1270 */
[----:B------:R-:W-:Y:S02]  /*1290*/  IMAD R55, R68, 0x9, R27 ;  /* 0x0000000944377824 */ /* 0x000fe400078e021b */
[C---:B-----5:R-:W-:Y:S01]  /*12a0*/  FADD R53, R51.reuse, R70 ;  /* 0x0000004633357221 */ /* 0x060fe20000000000 */
[----:B------:R0:W-:Y:S01]  /*12b0*/  @P6 STG.E desc[UR6][R20.64], R57 ;  /* 0x0000003914006986 */ /* 0x0001e2000c101906 */
[----:B------:R-:W-:Y:S01]  /*12c0*/  FSETP.GEU.AND P6, PT, R51, -R70, PT ;  /* 0x800000463300720b */ /* 0x000fe20003fce000 */
[----:B-1----:R-:W-:-:S03]  /*12d0*/  IMAD.WIDE R22, R55, 0x4, R2 ;  /* 0x0000000437167825 */ /* 0x002fc600078e0202 */
[----:B------:R-:W-:Y:S02]  /*12e0*/  SEL R55, R53, RZ, P6 ;  /* 0x000000ff35377207 */ /* 0x000fe40003000000 */
[C---:B------:R-:W-:Y:S01]  /*12f0*/  ISETP.LT.AND P6, PT, R64.reuse, 0x600, !P1 ;  /* 0x000006004000780c */ /* 0x040fe20004fc1270 */
[----:B------:R-:W-:Y:S02]  /*1300*/  IMAD R53, R64, 0x9, R27 ;  /* 0x0000000940357824 */ /* 0x000fe400078e021b */
[C---:B------:R-:W-:Y:S01]  /*1310*/  FADD R51, R49.reuse, R66 ;  /* 0x0000004231337221 */ /* 0x040fe20000000000 */
[----:B------:R1:W-:Y:S01]  /*1320*/  @P5 STG.E desc[UR6][R22.64], R55 ;  /* 0x0000003716005986 */ /* 0x0003e2000c101906 */
[----:B------:R-:W-:Y:S01]  /*1330*/  FSETP.GEU.AND P5, PT, R49, -R66, PT ;  /* 0x800000423100720b */ /* 0x000fe20003fae000 */
[----:B0-----:R-:W-:-:S03]  /*1340*/  IMAD.WIDE R20, R53, 0x4, R2 ;  /* 0x0000000435147825 */ /* 0x001fc600078e0202 */
[----:B------:R-:W-:Y:S02]  /*1350*/  SEL R53, R51, RZ, P5 ;  /* 0x000000ff33357207 */ /* 0x000fe40002800000 */
[C---:B------:R-:W-:Y:S01]  /*1360*/  ISETP.LT.AND P5, PT, R60.reuse, 0x600, !P1 ;  /* 0x000006003c00780c */ /* 0x040fe20004fa1270 */
[C---:B------:R-:W-:Y:S01]  /*1370*/  FADD R49, R47.reuse, R62 ;  /* 0x0000003e2f317221 */ /* 0x040fe20000000000 */
[----:B------:R-:W-:Y:S01]  /*1380*/  IMAD R51, R60, 0x9, R27 ;  /* 0x000000093c337824 */ /* 0x000fe200078e021b */
[----:B------:R0:W-:Y:S01]  /*1390*/  @P6 STG.E desc[UR6][R20.64], R53 ;  /* 0x0000003514006986 */ /* 0x0001e2000c101906 */
[----:B------:R-:W-:Y:S02]  /*13a0*/  FSETP.GEU.AND P6, PT, R47, -R62, PT ;  /* 0x8000003e2f00720b */ /* 0x000fe40003fce000 */
[----:B-1----:R-:W-:Y:S02]  /*13b0*/  IMAD.WIDE R22, R51, 0x4, R2 ;  /* 0x0000000433167825 */ /* 0x002fe400078e0202 */
[----:B------:R-:W-:-:S02]  /*13c0*/  SEL R49, R49, RZ, P6 ;  /* 0x000000ff31317207 */ /* 0x000fc40003000000 */
        /* <DEDUP_REMOVED lines=15> */
[C---:B------:R-:W-:Y:S01]  /*14c0*/  FADD R43, R41.reuse, R56 ;  /* 0x00000038292b7221 */ /* 0x040fe20000000000 */
[----:B------:R-:W-:Y:S01]  /*14d0*/  IMAD R45, R50, 0x9, R27 ;  /* 0x00000009322d7824 */ /* 0x000fe200078e021b */
[----:B------:R-:W-:Y:S01]  /*14e0*/  @P5 STG.E desc[UR6][R22.64], R49 ;  /* 0x0000003116005986 */ /* 0x000fe2000c101906 */
[----:B------:R-:W-:Y:S02]  /*14f0*/  FSETP.GEU.AND P5, PT, R41, -R56, PT ;  /* 0x800000382900720b */ /* 0x000fe40003fae000 */
[----:B------:R-:W-:Y:S02]  /*1500*/  IMAD.WIDE R44, R45, 0x4, R2 ;  /* 0x000000042d2c7825 */ /* 0x000fe400078e0202 */
[----:B------:R-:W-:Y:S02]  /*1510*/  SEL R43, R43, RZ, P5 ;  /* 0x000000ff2b2b7207 */ /* 0x000fe40002800000 */
[----:B0-----:R-:W-:Y:S01]  /*1520*/  FADD R21, R37, R58 ;  /* 0x0000003a25157221 */ /* 0x001fe20000000000 */
[----:B------:R-:W-:-:S02]  /*1530*/  LEA R20, R39, UR4, 0x2 ;  /* 0x0000000427147c11 */ /* 0x000fc4000f8e10ff */
[----:B------:R-:W-:Y:S01]  /*1540*/  @P6 STG.E desc[UR6][R44.64], R43 ;  /* 0x0000002b2c006986 */ /* 0x000fe2000c101906 */
[----:B------:R-:W-:Y:S02]  /*1550*/  FSETP.GEU.AND P6, PT, R37, -R58, PT ;  /* 0x8000003a2500720b */ /* 0x000fe40003fce000 */
[C---:B------:R-:W-:Y:S01]  /*1560*/  ISETP.LT.AND P5, PT, R52.reuse, 0x600, !P1 ;  /* 0x000006003400780c */ /* 0x040fe20004fa1270 */
[----:B------:R-:W-:Y:S01]  /*1570*/  IMAD R47, R52, 0x9, R27 ;  /* 0x00000009342f7824 */ /* 0x000fe200078e021b */
[----:B------:R-:W-:Y:S02]  /*1580*/  SEL R41, R21, RZ, P6 ;  /* 0x000000ff15297207 */ /* 0x000fe40003000000 */
[----:B------:R-:W0:Y:S01]  /*1590*/  LDS.128 R20, [R20] ;  /* 0x0000000014147984 */ /* 0x000e220000000c00 */
[----:B------:R-:W-:Y:S01]  /*15a0*/  IMAD.WIDE R46, R47, 0x4, R2 ;  /* 0x000000042f2e7825 */ /* 0x000fe200078e0202 */
[----:B------:R-:W-:-:S03]  /*15b0*/  ISETP.LT.AND P6, PT, R32, 0x600, !P1 ;  /* 0x000006002000780c */ /* 0x000fc60004fc1270 */
[----:B------:R-:W-:Y:S01]  /*15c0*/  FADD R37, R28, R33 ;  /* 0x000000211c257221 */ /* 0x000fe20000000000 */
[----:B------:R-:W-:-:S03]  /*15d0*/  IMAD R39, R32, 0x9, R27 ;  /* 0x0000000920277824 */ /* 0x000fc600078e021b */
[----:B------:R1:W-:Y:S01]  /*15e0*/  @P5 STG.E desc[UR6][R46.64], R41 ;  /* 0x000000292e005986 */ /* 0x0003e2000c101906 */
[----:B------:R-:W-:Y:S01]  /*15f0*/  FSETP.GEU.AND P5, PT, R28, -R33, PT ;  /* 0x800000211c00720b */ /* 0x000fe20003fae000 */
[----:B------:R-:W-:-:S03]  /*1600*/  IMAD.WIDE R32, R39, 0x4, R2 ;  /* 0x0000000427207825 */ /* 0x000fc600078e0202 */
[----:B------:R-:W-:Y:S02]  /*1610*/  SEL R39, R37, RZ, P5 ;  /* 0x000000ff25277207 */ /* 0x000fe40002800000 */
[C---:B------:R-:W-:Y:S01]  /*1620*/  ISETP.LT.AND P5, PT, R34.reuse, 0x600, !P1 ;  /* 0x000006002200780c */ /* 0x040fe20004fa1270 */
[----:B------:R-:W-:Y:S02]  /*1630*/  IMAD R37, R34, 0x9, R27 ;  /* 0x0000000922257824 */ /* 0x000fe400078e021b */
[C---:B------:R-:W-:Y:S01]  /*1640*/  FADD R34, R29.reuse, R40 ;  /* 0x000000281d227221 */ /* 0x040fe20000000000 */
[----:B------:R2:W-:Y:S01]  /*1650*/  @P6 STG.E desc[UR6][R32.64], R39 ;  /* 0x0000002720006986 */ /* 0x0005e2000c101906 */
[----:B------:R-:W-:Y:S01]  /*1660*/  FSETP.GEU.AND P6, PT, R29, -R40, PT ;  /* 0x800000281d00720b */ /* 0x000fe20003fce000 */
[----:B------:R-:W-:-:S03]  /*1670*/  IMAD.WIDE R28, R37, 0x4, R2 ;  /* 0x00000004251c7825 */ /* 0x000fc600078e0202 */
[----:B-1----:R-:W-:Y:S02]  /*1680*/  SEL R41, R34, RZ, P6 ;  /* 0x000000ff22297207 */ /* 0x002fe40003000000 */
[C---:B------:R-:W-:Y:S01]  /*1690*/  ISETP.LT.AND P6, PT, R36.reuse, 0x600, !P1 ;  /* 0x000006002400780c */ /* 0x040fe20004fc1270 */
[----:B------:R-:W-:Y:S02]  /*16a0*/  IMAD R37, R36, 0x9, R27 ;  /* 0x0000000924257824 */ /* 0x000fe400078e021b */
[C---:B------:R-:W-:Y:S01]  /*16b0*/  FADD R34, R30.reuse, R35 ;  /* 0x000000231e227221 */ /* 0x040fe20000000000 */
[----:B------:R1:W-:Y:S01]  /*16c0*/  @P5 STG.E desc[UR6][R28.64], R41 ;  /* 0x000000291c005986 */ /* 0x0003e2000c101906 */
[----:B------:R-:W-:Y:S01]  /*16d0*/  FSETP.GEU.AND P5, PT, R30, -R35, PT ;  /* 0x800000231e00720b */ /* 0x000fe20003fae000 */
[----:B--2---:R-:W-:-:S03]  /*16e0*/  IMAD.WIDE R32, R37, 0x4, R2 ;  /* 0x0000000425207825 */ /* 0x004fc600078e0202 */
[----:B------:R-:W-:Y:S01]  /*16f0*/  SEL R37, R34, RZ, P5 ;  /* 0x000000ff22257207 */ /* 0x000fe20002800000 */
[C---:B------:R-:W-:Y:S01]  /*1700*/  FADD R30, R31.reuse, R42 ;  /* 0x0000002a1f1e7221 */ /* 0x040fe20000000000 */
[----:B------:R-:W-:-:S03]  /*1710*/  FSETP.GEU.AND P5, PT, R31, -R42, PT ;  /* 0x8000002a1f00720b */ /* 0x000fc60003fae000 */
[----:B------:R2:W-:Y:S01]  /*1720*/  @P6 STG.E desc[UR6][R32.64], R37 ;  /* 0x0000002520006986 */ /* 0x0005e2000c101906 */
[----:B0-----:R-:W-:Y:S02]  /*1730*/  FSETP.GEU.AND P6, PT, R22, -R14, PT ;  /* 0x8000000e1600720b */ /* 0x001fe40003fce000 */
[----:B------:R-:W-:Y:S02]  /*1740*/  SEL R43, R30, RZ, P5 ;  /* 0x000000ff1e2b7207 */ /* 0x000fe40002800000 */
[----:B------:R-:W-:Y:S02]  /*1750*/  SEL R36, RZ, 0x1fffe, P6 ;  /* 0x0001fffeff247807 */ /* 0x000fe40003000000 */
[----:B------:R-:W-:Y:S02]  /*1760*/  FSETP.GEU.AND P5, PT, R23, -R15, PT ;  /* 0x8000000f1700720b */ /* 0x000fe40003fae000 */
[----:B------:R-:W-:Y:S02]  /*1770*/  FSETP.GEU.AND P6, PT, R20, -R12, PT ;  /* 0x8000000c1400720b */ /* 0x000fe40003fce000 */
[----:B------:R-:W-:-:S02]  /*1780*/  SEL R35, RZ, 0x1, P5 ;  /* 0x00000001ff237807 */ /* 0x000fc40002800000 */
[----:B------:R-:W-:Y:S02]  /*1790*/  SEL R34, RZ, 0x7fff8, P6 ;  /* 0x0007fff8ff227807 */ /* 0x000fe40003000000 */
[----:B------:R-:W-:Y:S02]  /*17a0*/  FSETP.GEU.AND P5, PT, R21, -R13, PT ;  /* 0x8000000d1500720b */ /* 0x000fe40003fae000 */
[----:B------:R-:W-:Y:S02]  /*17b0*/  FSETP.GEU.AND P6, PT, R22, -R18, PT ;  /* 0x800000121600720b */ /* 0x000fe40003fce000 */
[----:B------:R-:W-:Y:S02]  /*17c0*/  SEL R31, RZ, 0x4, P5 ;  /* 0x00000004ff1f7807 */ /* 0x000fe40002800000 */
[----:B------:R-:W-:Y:S02]  /*17d0*/  SEL R30, RZ, 0x1fffe, P6 ;  /* 0x0001fffeff1e7807 */ /* 0x000fe40003000000 */
[----:B------:R-:W-:-:S02]  /*17e0*/  FSETP.GEU.AND P5, PT, R23, -R19, PT ;  /* 0x800000131700720b */ /* 0x000fc40003fae000 */
[----:B------:R-:W-:Y:S02]  /*17f0*/  FSETP.GEU.AND P6, PT, R20, -R16, PT ;  /* 0x800000101400720b */ /* 0x000fe40003fce000 */
[----:B-1----:R-:W-:Y:S02]  /*1800*/  SEL R29, RZ, 0x1, P5 ;  /* 0x00000001ff1d7807 */ /* 0x002fe40002800000 */
[----:B------:R-:W-:Y:S02]  /*1810*/  SEL R28, RZ, 0x7fff8, P6 ;  /* 0x0007fff8ff1c7807 */ /* 0x000fe40003000000 */
[----:B------:R-:W-:Y:S02]  /*1820*/  FSETP.GEU.AND P5, PT, R22, -R6, PT ;  /* 0x800000061600720b */ /* 0x000fe40003fae000 */
[----:B------:R-:W-:Y:S02]  /*1830*/  FSETP.GEU.AND P6, PT, R23, -R7, PT ;  /* 0x800000071700720b */ /* 0x000fe40003fce000 */
[----:B------:R-:W-:-:S02]  /*1840*/  SEL R40, RZ, 0x1fffe, P5 ;  /* 0x0001fffeff287807 */ /* 0x000fc40002800000 */
[----:B--2---:R-:W-:Y:S02]  /*1850*/  SEL R33, RZ, 0x1, P6 ;  /* 0x00000001ff217807 */ /* 0x004fe40003000000 */
[----:B------:R-:W-:Y:S02]  /*1860*/  FSETP.GEU.AND P5, PT, R20, -R4, PT ;  /* 0x800000041400720b */ /* 0x000fe40003fae000 */
[----:B------:R-:W-:Y:S01]  /*1870*/  FSETP.GEU.AND P6, PT, R21, -R5, PT ;  /* 0x800000051500720b */ /* 0x000fe20003fce000 */
[----:B------:R-:W-:Y:S01]  /*1880*/  IMAD R37, R38, 0x9, R27 ;  /* 0x0000000926257824 */ /* 0x000fe200078e021b */
[----:B------:R-:W-:Y:S02]  /*1890*/  SEL R32, RZ, 0x7fff8, P5 ;  /* 0x0007fff8ff207807 */ /* 0x000fe40002800000 */
[----:B------:R-:W-:Y:S02]  /*18a0*/  SEL R27, RZ, 0x4, P6 ;  /* 0x00000004ff1b7807 */ /* 0x000fe40003000000 */
[----:B------:R-:W-:-:S02]  /*18b0*/  FSETP.GEU.AND P5, PT, R22, -R10, PT ;  /* 0x8000000a1600720b */ /* 0x000fc40003fae000 */
[----:B------:R-:W-:Y:S01]  /*18c0*/  FSETP.GEU.AND P6, PT, R23, -R11, PT ;  /* 0x8000000b1700720b */ /* 0x000fe20003fce000 */
[----:B------:R-:W-:Y:S01]  /*18d0*/  IMAD.IADD R35, R35, 0x1, R36 ;  /* 0x0000000123237824 */ /* 0x000fe200078e0224 */
[----:B------:R-:W-:Y:S02]  /*18e0*/  SEL R39, RZ, 0x1fffe, P5 ;  /* 0x0001fffeff277807 */ /* 0x000fe40002800000 */
[----:B------:R-:W-:Y:S02]  /*18f0*/  SEL R36, RZ, 0x1, P6 ;  /* 0x00000001ff247807 */ /* 0x000fe40003000000 */
[----:B------:R-:W-:Y:S01]  /*1900*/  FSETP.GEU.AND P5, PT, R20, -R8, PT ;  /* 0x800000081400720b */ /* 0x000fe20003fae000 */
[----:B------:R-:W-:-:S03]  /*1910*/  IMAD.WIDE R2, R37, 0x4, R2 ;  /* 0x0000000425027825 */ /* 0x000fc600078e0202 */
[----:B------:R-:W-:Y:S01]  /*1920*/  SEL R37, RZ, 0x7fff8, P5 ;  /* 0x0007fff8ff257807 */ /* 0x000fe20002800000 */
[----:B------:R-:W-:Y:S01]  /*1930*/  IMAD.IADD R36, R36, 0x1, R39 ;  /* 0x0000000124247824 */ /* 0x000fe200078e0227 */
[----:B------:R-:W-:Y:S01]  /*1940*/  FSETP.GEU.AND P5, PT, R21, -R9, PT ;  /* 0x800000091500720b */ /* 0x000fe20003fae000 */
[----:B------:R-:W-:Y:S01]  /*1950*/  IMAD.IADD R33, R33, 0x1, R40 ;  /* 0x0000000121217824 */ /* 0x000fe200078e0228 */
[----:B------:R-:W-:Y:S01]  /*1960*/  LOP3.LUT R35, R35, 0x3, RZ, 0xc0, !PT ;  /* 0x0000000323237812 */ /* 0x000fe200078ec0ff */
[----:B------:R-:W-:Y:S01]  /*1970*/  IMAD.IADD R29, R29, 0x1, R30 ;  /* 0x000000011d1d7824 */ /* 0x000fe200078e021e */
[----:B------:R-:W-:Y:S02]  /*1980*/  SEL R30, RZ, 0x4, P5 ;  /* 0x00000004ff1e7807 */ /* 0x000fe40002800000 */
[----:B------:R-:W-:Y:S02]  /*1990*/  LOP3.LUT R36, R36, 0x3, RZ, 0xc0, !PT ;  /* 0x0000000324247812 */ /* 0x000fe400078ec0ff */
[----:B------:R-:W-:-:S02]  /*19a0*/  LOP3.LUT R33, R33, 0x3, RZ, 0xc0, !PT ;  /* 0x0000000321217812 */ /* 0x000fc400078ec0ff */
[----:B------:R-:W-:Y:S02]  /*19b0*/  ISETP.LT.AND P1, PT, R38, 0x600, !P1 ;  /* 0x000006002600780c */ /* 0x000fe40004f21270 */
[----:B------:R-:W-:Y:S02]  /*19c0*/  FSETP.GEU.AND P5, PT, R21, -R17, PT ;  /* 0x800000111500720b */ /* 0x000fe40003fae000 */
[----:B------:R-:W-:Y:S02]  /*19d0*/  IADD3 R31, R35, R34, R31 ;  /* 0x00000022231f7210 */ /* 0x000fe40007ffe01f */
[----:B------:R-:W-:Y:S02]  /*19e0*/  IADD3 R30, R36, R37, R30 ;  /* 0x00000025241e7210 */ /* 0x000fe40007ffe01e */
[----:B------:R-:W-:Y:S01]  /*19f0*/  IADD3 R32, R33, R32, R27 ;  /* 0x0000002021207210 */ /* 0x000fe20007ffe01b */
[----:B------:R-:W-:Y:S01]  /*1a00*/  IMAD.SHL.U32 R31, R31, 0x100, RZ ;  /* 0x000001001f1f7824 */ /* 0x000fe200078e00ff */
[----:B------:R-:W-:-:S02]  /*1a10*/  SEL R27, RZ, 0x4, P5 ;  /* 0x00000004ff1b7807 */ /* 0x000fc40002800000 */
[----:B------:R-:W-:Y:S02]  /*1a20*/  LOP3.LUT R29, R29, 0x3, RZ, 0xc0, !PT ;  /* 0x000000031d1d7812 */ /* 0x000fe400078ec0ff */
[----:B------:R-:W-:Y:S02]  /*1a30*/  LOP3.LUT R33, R30, 0xf, RZ, 0xc0, !PT ;  /* 0x0000000f1e217812 */ /* 0x000fe400078ec0ff */
[----:B------:R-:W-:Y:S01]  /*1a40*/  IADD3 R27, R29, R28, R27 ;  /* 0x0000001c1d1b7210 */ /* 0x000fe20007ffe01b */
[----:B------:R-:W-:Y:S01]  /*1a50*/  FADD R29, R22, R18 ;  /* 0x00000012161d7221 */ /* 0x000fe20000000000 */
[----:B------:R-:W-:Y:S01]  /*1a60*/  LOP3.LUT R18, R31, 0xf00, RZ, 0xe2, !PT ;  /* 0x00000f001f127812 */ /* 0x000fe200078ee2ff */
[----:B------:R-:W-:Y:S01]  /*1a70*/  IMAD R32, R32, 0x10, R33 ;  /* 0x0000001020207824 */ /* 0x000fe200078e0221 */
[----:B------:R0:W-:Y:S03]  /*1a80*/  @P1 STG.E desc[UR6][R2.64], R43 ;  /* 0x0000002b02001986 */ /* 0x0001e6000c101906 */
[----:B------:R-:W-:-:S02]  /*1a90*/  IMAD R18, R27, 0x1000, R18 ;  /* 0x000010001b127824 */ /* 0x000fc400078e0212 */
[----:B------:R-:W-:Y:S01]  /*1aa0*/  FADD R28, R22, R14 ;  /* 0x0000000e161c7221 */ /* 0x000fe20000000000 */
[----:B0-----:R-:W-:Y:S01]  /*1ab0*/  LOP3.LUT R3, R32, 0xff, RZ, 0xc0, !PT ;  /* 0x000000ff20037812 */ /* 0x001fe200078ec0ff */
[----:B------:R-:W-:-:S04]  /*1ac0*/  FADD R14, R22, R6 ;  /* 0x00000006160e7221 */ /* 0x000fc80000000000 */
[----:B------:R-:W-:Y:S02]  /*1ad0*/  IMAD.IADD R18, R18, 0x1, R3 ;  /* 0x0000000112127824 */ /* 0x000fe400078e0203 */
[----:B------:R-:W-:Y:S01]  /*1ae0*/  FADD R22, R22, R10 ;  /* 0x0000000a16167221 */ /* 0x000fe20000000000 */
[C---:B------:R-:W-:Y:S01]  /*1af0*/  FADD R10, R20.reuse, R16 ;  /* 0x00000010140a7221 */ /* 0x040fe20000000000 */
[----:B------:R-:W-:Y:S01]  /*1b00*/  FADD R16, R20, R12 ;  /* 0x0000000c14107221 */ /* 0x000fe20000000000 */
[----:B------:R-:W0:Y:S01]  /*1b10*/  LDC.64 R2, c[0x0][0x228] ;  /* 0x00008a00ff027b82 */ /* 0x000e220000000a00 */
[----:B------:R-:W-:Y:S01]  /*1b20*/  LOP3.LUT R18, R18, 0xffff, RZ, 0xc0, !PT ;  /* 0x0000ffff12127812 */ /* 0x000fe200078ec0ff */
[C---:B------:R-:W-:Y:S01]  /*1b30*/  FADD R12, R20.reuse, R4 ;  /* 0x00000004140c7221 */ /* 0x040fe20000000000 */
[----:B------:R-:W-:Y:S01]  /*1b40*/  FADD R20, R20, R8 ;  /* 0x0000000814147221 */ /* 0x000fe20000000000 */
[C---:B------:R-:W-:Y:S01]  /*1b50*/  FADD R8, R21.reuse, R17 ;  /* 0x0000001115087221 */ /* 0x040fe20000000000 */
[--C-:B------:R-:W-:Y:S01]  /*1b60*/  SHF.R.U32.HI R4, RZ, 0xf, R18.reuse ;  /* 0x0000000fff047819 */ /* 0x100fe20000011612 */
[C---:B------:R-:W-:Y:S01]  /*1b70*/  FADD R17, R21.reuse, R13 ;  /* 0x0000000d15117221 */ /* 0x040fe20000000000 */
[----:B------:R-:W-:Y:S01]  /*1b80*/  FADD R13, R21, R5 ;  /* 0x00000005150d7221 */ /* 0x000fe20000000000 */
[----:B------:R-:W-:-:S02]  /*1b90*/  SHF.R.U32.HI R5, RZ, 0xe, R18 ;  /* 0x0000000eff057819 */ /* 0x000fc40000011612 */
[----:B------:R-:W-:Y:S01]  /*1ba0*/  LOP3.LUT R4, R4, 0x1, RZ, 0xc0, !PT ;  /* 0x0000000104047812 */ /* 0x000fe200078ec0ff */
[C---:B------:R-:W-:Y:S01]  /*1bb0*/  FADD R30, R23.reuse, R19 ;  /* 0x00000013171e7221 */ /* 0x040fe20000000000 */
[--C-:B------:R-:W-:Y:S01]  /*1bc0*/  SHF.R.U32.HI R6, RZ, 0xd, R18.reuse ;  /* 0x0000000dff067819 */ /* 0x100fe20000011612 */
[C---:B------:R-:W-:Y:S01]  /*1bd0*/  FADD R19, R23.reuse, R15 ;  /* 0x0000000f17137221 */ /* 0x040fe20000000000 */
[----:B------:R-:W-:Y:S01]  /*1be0*/  FADD R15, R23, R7 ;  /* 0x00000007170f7221 */ /* 0x000fe20000000000 */
[----:B------:R-:W-:Y:S02]  /*1bf0*/  LOP3.LUT R5, R5, 0x1, RZ, 0xc0, !PT ;  /* 0x0000000105057812 */ /* 0x000fe400078ec0ff */
[----:B------:R-:W-:Y:S02]  /*1c00*/  ISETP.NE.U32.AND P5, PT, R4, 0x1, PT ;  /* 0x000000010400780c */ /* 0x000fe40003fa5070 */
[----:B------:R-:W-:Y:S02]  /*1c10*/  SHF.R.U32.HI R7, RZ, 0xc, R18 ;  /* 0x0000000cff077819 */ /* 0x000fe40000011612 */
[----:B------:R-:W-:-:S02]  /*1c20*/  LOP3.LUT R6, R6, 0x1, RZ, 0xc0, !PT ;  /* 0x0000000106067812 */ /* 0x000fc400078ec0ff */
[----:B------:R-:W-:Y:S02]  /*1c30*/  ISETP.NE.U32.AND P1, PT, R5, 0x1, PT ;  /* 0x000000010500780c */ /* 0x000fe40003f25070 */
[----:B------:R-:W-:Y:S02]  /*1c40*/  SEL R4, R10, RZ, P5 ;  /* 0x000000ff0a047207 */ /* 0x000fe40002800000 */
[----:B------:R-:W-:Y:S02]  /*1c50*/  LOP3.LUT R7, R7, 0x1, RZ, 0xc0, !PT ;  /* 0x0000000107077812 */ /* 0x000fe400078ec0ff */
[----:B------:R-:W-:Y:S02]  /*1c60*/  ISETP.NE.U32.AND P5, PT, R6, 0x1, PT ;  /* 0x000000010600780c */ /* 0x000fe40003fa5070 */
[----:B------:R-:W-:Y:S02]  /*1c70*/  SHF.R.U32.HI R6, RZ, 0xb, R18 ;  /* 0x0000000bff067819 */ /* 0x000fe40000011612 */
[----:B------:R-:W-:-:S02]  /*1c80*/  SEL R5, R8, RZ, P1 ;  /* 0x000000ff08057207 */ /* 0x000fc40000800000 */
[----:B------:R-:W-:Y:S02]  /*1c90*/  ISETP.NE.U32.AND P1, PT, R7, 0x1, PT ;  /* 0x000000010700780c */ /* 0x000fe40003f25070 */
[--C-:B------:R-:W-:Y:S02]  /*1ca0*/  SHF.R.U32.HI R7, RZ, 0xa, R18.reuse ;  /* 0x0000000aff077819 */ /* 0x100fe40000011612 */
[----:B------:R-:W-:Y:S01]  /*1cb0*/  LOP3.LUT R8, R6, 0x1, RZ, 0xc0, !PT ;  /* 0x0000000106087812 */ /* 0x000fe200078ec0ff */
[----:B------:R-:W-:Y:S01]  /*1cc0*/  FADD R21, R21, R9 ;  /* 0x0000000915157221 */ /* 0x000fe20000000000 */
[----:B------:R-:W-:Y:S02]  /*1cd0*/  SHF.R.U32.HI R10, RZ, 0x9, R18 ;  /* 0x00000009ff0a7819 */ /* 0x000fe40000011612 */
[----:B------:R-:W-:Y:S01]  /*1ce0*/  SEL R6, R29, RZ, P5 ;  /* 0x000000ff1d067207 */ /* 0x000fe20002800000 */
[----:B0-----:R-:W-:Y:S01]  /*1cf0*/  IMAD.WIDE R26, R26, 0x4, R2 ;  /* 0x000000041a1a7825 */ /* 0x001fe200078e0202 */
[----:B------:R-:W-:-:S02]  /*1d00*/  LOP3.LUT R9, R7, 0x1, RZ, 0xc0, !PT ;  /* 0x0000000107097812 */ /* 0x000fc400078ec0ff */
[----:B------:R-:W-:Y:S01]  /*1d10*/  ISETP.NE.U32.AND P5, PT, R8, 0x1, PT ;  /* 0x000000010800780c */ /* 0x000fe20003fa5070 */
[----:B------:R-:W-:Y:S01]  /*1d20*/  FADD R23, R23, R11 ;  /* 0x0000000b17177221 */ /* 0x000fe20000000000 */
[----:B------:R-:W-:Y:S02]  /*1d30*/  SEL R7, R30, RZ, P1 ;  /* 0x000000ff1e077207 */ /* 0x000fe40000800000 */
[--C-:B------:R-:W-:Y:S02]  /*1d40*/  SHF.R.U32.HI R8, RZ, 0x8, R18.reuse ;  /* 0x00000008ff087819 */ /* 0x100fe40000011612 */
[----:B------:R-:W-:Y:S02]  /*1d50*/  LOP3.LUT R10, R10, 0x1, RZ, 0xc0, !PT ;  /* 0x000000010a0a7812 */ /* 0x000fe400078ec0ff */
[----:B------:R-:W-:Y:S02]  /*1d60*/  SHF.R.U32.HI R11, RZ, 0x7, R18 ;  /* 0x00000007ff0b7819 */ /* 0x000fe40000011612 */
[----:B------:R-:W-:Y:S01]  /*1d70*/  ISETP.NE.U32.AND P1, PT, R9, 0x1, PT ;  /* 0x000000010900780c */ /* 0x000fe20003f25070 */
[----:B------:R0:W-:Y:S01]  /*1d80*/  @P4 STG.E.128 desc[UR6][R26.64], R4 ;  /* 0x000000041a004986 */ /* 0x0001e2000c101d06 */
[----:B------:R-:W-:-:S02]  /*1d90*/  LOP3.LUT R9, R8, 0x1, RZ, 0xc0, !PT ;  /* 0x0000000108097812 */ /* 0x000fc400078ec0ff */
[----:B------:R-:W-:Y:S02]  /*1da0*/  ISETP.NE.U32.AND P4, PT, R10, 0x1, PT ;  /* 0x000000010a00780c */ /* 0x000fe40003f85070 */
[----:B------:R-:W-:Y:S02]  /*1db0*/  LOP3.LUT R11, R11, 0x1, RZ, 0xc0, !PT ;  /* 0x000000010b0b7812 */ /* 0x000fe400078ec0ff */
[----:B------:R-:W-:Y:S02]  /*1dc0*/  SHF.R.U32.HI R10, RZ, 0x6, R18 ;  /* 0x00000006ff0a7819 */ /* 0x000fe40000011612 */
[----:B------:R-:W-:Y:S02]  /*1dd0*/  SEL R8, R16, RZ, P5 ;  /* 0x000000ff10087207 */ /* 0x000fe40002800000 */
[----:B------:R-:W-:Y:S02]  /*1de0*/  ISETP.NE.U32.AND P5, PT, R9, 0x1, PT ;  /* 0x000000010900780c */ /* 0x000fe40003fa5070 */
[----:B------:R-:W-:-:S02]  /*1df0*/  SEL R9, R17, RZ, P1 ;  /* 0x000000ff11097207 */ /* 0x000fc40000800000 */
[----:B------:R-:W-:Y:S02]  /*1e00*/  ISETP.NE.U32.AND P1, PT, R11, 0x1, PT ;  /* 0x000000010b00780c */ /* 0x000fe40003f25070 */
[--C-:B0-----:R-:W-:Y:S02]  /*1e10*/  SHF.R.U32.HI R4, RZ, 0x5, R18.reuse ;  /* 0x00000005ff047819 */ /* 0x101fe40000011612 */
[--C-:B------:R-:W-:Y:S02]  /*1e20*/  SHF.R.U32.HI R5, RZ, 0x4, R18.reuse ;  /* 0x00000004ff057819 */ /* 0x100fe40000011612 */
[----:B------:R-:W-:Y:S02]  /*1e30*/  LOP3.LUT R11, R10, 0x1, RZ, 0xc0, !PT ;  /* 0x000000010a0b7812 */ /* 0x000fe400078ec0ff */
[----:B------:R-:W-:Y:S02]  /*1e40*/  SHF.R.U32.HI R6, RZ, 0x3, R18 ;  /* 0x00000003ff067819 */ /* 0x000fe40000011612 */
[----:B------:R-:W-:-:S02]  /*1e50*/  LOP3.LUT R4, R4, 0x1, RZ, 0xc0, !PT ;  /* 0x0000000104047812 */ /* 0x000fc400078ec0ff */
[----:B------:R-:W-:Y:S02]  /*1e60*/  LOP3.LUT R5, R5, 0x1, RZ, 0xc0, !PT ;  /* 0x0000000105057812 */ /* 0x000fe400078ec0ff */
[----:B------:R-:W-:Y:S02]  /*1e70*/  SEL R10, R28, RZ, P4 ;  /* 0x000000ff1c0a7207 */ /* 0x000fe40002000000 */
[----:B------:R-:W-:Y:S02]  /*1e80*/  ISETP.NE.U32.AND P4, PT, R11, 0x1, PT ;  /* 0x000000010b00780c */ /* 0x000fe40003f85070 */
[----:B------:R-:W-:Y:S02]  /*1e90*/  SEL R11, R19, RZ, P5 ;  /* 0x000000ff130b7207 */ /* 0x000fe40002800000 */
[----:B------:R-:W-:Y:S02]  /*1ea0*/  LOP3.LUT R6, R6, 0x1, RZ, 0xc0, !PT ;  /* 0x0000000106067812 */ /* 0x000fe400078ec0ff */
[----:B------:R-:W-:-:S02]  /*1eb0*/  SEL R12, R12, RZ, P1 ;  /* 0x000000ff0c0c7207 */ /* 0x000fc40000800000 */
[--C-:B------:R-:W-:Y:S02]  /*1ec0*/  SHF.R.U32.HI R16, RZ, 0x2, R18.reuse ;  /* 0x00000002ff107819 */ /* 0x100fe40000011612 */
[----:B------:R-:W-:Y:S02]  /*1ed0*/  ISETP.NE.U32.AND P5, PT, R4, 0x1, PT ;  /* 0x000000010400780c */ /* 0x000fe40003fa5070 */
[----:B------:R-:W-:Y:S02]  /*1ee0*/  ISETP.NE.U32.AND P1, PT, R5, 0x1, PT ;  /* 0x000000010500780c */ /* 0x000fe40003f25070 */
[----:B------:R-:W-:Y:S01]  /*1ef0*/  SHF.R.U32.HI R18, RZ, 0x1, R18 ;  /* 0x00000001ff127819 */ /* 0x000fe20000011612 */
[--C-:B------:R-:W-:Y:S01]  /*1f00*/  IMAD.WIDE R4, R0, 0x4, R2.reuse ;  /* 0x0000000400047825 */ /* 0x100fe200078e0202 */
[----:B------:R-:W-:Y:S02]  /*1f10*/  SEL R13, R13, RZ, P4 ;  /* 0x000000ff0d0d7207 */ /* 0x000fe40002000000 */
[----:B------:R-:W-:Y:S01]  /*1f20*/  ISETP.NE.U32.AND P4, PT, R6, 0x1, PT ;  /* 0x000000010600780c */ /* 0x000fe20003f85070 */
[----:B------:R-:W-:Y:S01]  /*1f30*/  IMAD.WIDE R6, R25, 0x4, R2 ;  /* 0x0000000419067825 */ /* 0x000fe200078e0202 */
[----:B------:R-:W-:-:S02]  /*1f40*/  LOP3.LUT R16, R16, 0x1, RZ, 0xc0, !PT ;  /* 0x0000000110107812 */ /* 0x000fc400078ec0ff */
[----:B------:R-:W-:Y:S02]  /*1f50*/  LOP3.LUT R18, R18, 0x1, RZ, 0xc0, !PT ;  /* 0x0000000112127812 */ /* 0x000fe400078ec0ff */
[----:B------:R-:W-:Y:S02]  /*1f60*/  SEL R14, R14, RZ, P5 ;  /* 0x000000ff0e0e7207 */ /* 0x000fe40002800000 */
[----:B------:R-:W-:Y:S01]  /*1f70*/  SEL R15, R15, RZ, P1 ;  /* 0x000000ff0f0f7207 */ /* 0x000fe20000800000 */
[----:B------:R0:W-:Y:S01]  /*1f80*/  @P3 STG.E.128 desc[UR6][R4.64], R8 ;  /* 0x0000000804003986 */ /* 0x0001e2000c101d06 */
[----:B------:R-:W-:Y:S02]  /*1f90*/  ISETP.NE.U32.AND P1, PT, R16, 0x1, PT ;  /* 0x000000011000780c */ /* 0x000fe40003f25070 */
[----:B------:R-:W-:Y:S01]  /*1fa0*/  ISETP.NE.U32.AND P3, PT, R18, 0x1, PT ;  /* 0x000000011200780c */ /* 0x000fe20003f65070 */
[----:B------:R0:W-:Y:S01]  /*1fb0*/  @P2 STG.E.128 desc[UR6][R6.64], R12 ;  /* 0x0000000c06002986 */ /* 0x0001e2000c101d06 */
[----:B------:R-:W-:Y:S01]  /*1fc0*/  IMAD.WIDE R2, R24, 0x4, R2 ;  /* 0x0000000418027825 */ /* 0x000fe200078e0202 */
[----:B------:R-:W-:-:S02]  /*1fd0*/  SEL R23, R23, RZ, P6 ;  /* 0x000000ff17177207 */ /* 0x000fc40003000000 */
[----:B------:R-:W-:Y:S02]  /*1fe0*/  SEL R20, R20, RZ, P4 ;  /* 0x000000ff14147207 */ /* 0x000fe40002000000 */
[----:B------:R-:W-:Y:S02]  /*1ff0*/  SEL R21, R21, RZ, P1 ;  /* 0x000000ff15157207 */ /* 0x000fe40000800000 */
[----:B------:R-:W-:Y:S01]  /*2000*/  SEL R22, R22, RZ, P3 ;  /* 0x000000ff16167207 */ /* 0x000fe20001800000 */
[----:B0-----:R-:W-:Y:S06]  /*2010*/  @!P0 EXIT ;  /* 0x000000000000894d */ /* 0x001fec0003800000 */
[----:B------:R-:W-:Y:S01]  /*2020*/  STG.E.128 desc[UR6][R2.64], R20 ;  /* 0x0000001402007986 */ /* 0x000fe2000c101d06 */
[----:B------:R-:W-:Y:S05]  /*2030*/  EXIT ;  /* 0x000000000000794d */ /* 0x000fea0003800000 */
.L_x_0:
[----:B------:R-:W-:-:S00]  /*2040*/  BRA `(.L_x_0) ;  /* 0xfffffffc00fc7947 */ /* 0x000fc0000383ffff */
[----:B------:R-:W-:-:S00]  /*2050*/  NOP ;  /* 0x0000000000007918 */ /* 0x000fc00000000000 */
        /* <DEDUP_REMOVED lines=10> */
.L_x_1:


//--------------------- .nv.shared.triton_poi_fused_convolution_relu_8 --------------------------
	.section	.nv.shared.triton_poi_fused_convolution_relu_8,"aw",@nobits
	.sectionflags	@""
	.align	16
	.zero		1024


//--------------------- .nv.constant0.triton_poi_fused_convolution_relu_8 --------------------------
	.section	.nv.constant0.triton_poi_fused_convolution_relu_8,"a",@progbits
	.sectionflags	@""
	.align	4
.nv.constant0.triton_poi_fused_convolution_relu_8:
	.zero		568
